	.headerflags	@"EF_CUDA_TEXMODE_UNIFIED EF_CUDA_64BIT_ADDRESS EF_CUDA_ACCELERATORS EF_CUDA_SM90 EF_CUDA_VIRTUAL_SM(EF_CUDA_SM90)"
	.elftype	@"ET_EXEC"


//--------------------- .nv.info                  --------------------------
	.section	.nv.info,"",@"SHT_CUDA_INFO"
	.align	4


	//----- nvinfo : EIATTR_REGCOUNT
	.align		4
        /*0000*/ 	.byte	0x04, 0x2f
        /*0002*/ 	.short	(.L_1 - .L_0)
	.align		4
.L_0:
        /*0004*/ 	.word	index@(triton_poi_fused_add_convolution_4)
        /*0008*/ 	.word	0x0000000e


	//----- nvinfo : EIATTR_MIN_STACK_SIZE
	.align		4
.L_1:
        /*000c*/ 	.byte	0x04, 0x12
        /*000e*/ 	.short	(.L_3 - .L_2)
	.align		4
.L_2:
        /*0010*/ 	.word	index@(triton_poi_fused_add_convolution_4)
        /*0014*/ 	.word	0x00000000


	//----- nvinfo : EIATTR_FRAME_SIZE
	.align		4
.L_3:
        /*0018*/ 	.byte	0x04, 0x11
        /*001a*/ 	.short	(.L_5 - .L_4)
	.align		4
.L_4:
        /*001c*/ 	.word	index@(triton_poi_fused_add_convolution_4)
        /*0020*/ 	.word	0x00000000


	//----- nvinfo : EIATTR_MIN_STACK_SIZE
	.align		4
.L_5:
        /*0024*/ 	.byte	0x04, 0x12
        /*0026*/ 	.short	(.L_7 - .L_6)
	.align		4
.L_6:
        /*0028*/ 	.word	index@(triton_poi_fused_add_convolution_4)
        /*002c*/ 	.word	0x00000000
.L_7:


//--------------------- .nv.info.triton_poi_fused_add_convolution_4 --------------------------
	.section	.nv.info.triton_poi_fused_add_convolution_4,"",@"SHT_CUDA_INFO"
	.sectionflags	@""
	.align	4


	//----- nvinfo : EIATTR_CUDA_API_VERSION
	.align		4
        /*0000*/ 	.byte	0x04, 0x37
        /*0002*/ 	.short	(.L_9 - .L_8)
.L_8:
        /*0004*/ 	.word	0x0000007c


	//----- nvinfo : EIATTR_KPARAM_INFO
	.align		4
.L_9:
        /*0008*/ 	.byte	0x04, 0x17
        /*000a*/ 	.short	(.L_11 - .L_10)
.L_10:
        /*000c*/ 	.word	0x00000000
        /*0010*/ 	.short	0x0003
        /*0012*/ 	.short	0x0018
        /*0014*/ 	.byte	0x00, 0xf0, 0x11, 0x00


	//----- nvinfo : EIATTR_KPARAM_INFO
	.align		4
.L_11:
        /*0018*/ 	.byte	0x04, 0x17
        /*001a*/ 	.short	(.L_13 - .L_12)
.L_12:
        /*001c*/ 	.word	0x00000000
        /*0020*/ 	.short	0x0002
        /*0022*/ 	.short	0x0010
        /*0024*/ 	.byte	0x00, 0xf4, 0x21, 0x00


	//----- nvinfo : EIATTR_KPARAM_INFO
	.align		4
.L_13:
        /*0028*/ 	.byte	0x04, 0x17
        /*002a*/ 	.short	(.L_15 - .L_14)
.L_14:
        /*002c*/ 	.word	0x00000000
        /*0030*/ 	.short	0x0001
        /*0032*/ 	.short	0x0008
        /*0034*/ 	.byte	0x00, 0xf4, 0x21, 0x00


	//----- nvinfo : EIATTR_KPARAM_INFO
	.align		4
.L_15:
        /*0038*/ 	.byte	0x04, 0x17
        /*003a*/ 	.short	(.L_17 - .L_16)
.L_16:
        /*003c*/ 	.word	0x00000000
        /*0040*/ 	.short	0x0000
        /*0042*/ 	.short	0x0000
        /*0044*/ 	.byte	0x00, 0xf4, 0x21, 0x00


	//----- nvinfo : EIATTR_SPARSE_MMA_MASK
	.align		4
.L_17:
        /*0048*/ 	.byte	0x03, 0x50
        /*004a*/ 	.short	0x0000


	//----- nvinfo : EIATTR_MAXREG_COUNT
	.align		4
        /*004c*/ 	.byte	0x03, 0x1b
        /*004e*/ 	.short	0x00ff


	//----- nvinfo : EIATTR_EXIT_INSTR_OFFSETS
	.align		4
        /*0050*/ 	.byte	0x04, 0x1c
        /*0052*/ 	.short	(.L_19 - .L_18)


	//   ....[0]....
.L_18:
        /*0054*/ 	.word	0x000001d0


	//   ....[1]....
        /*0058*/ 	.word	0x000001f0


	//----- nvinfo : EIATTR_REQNTID
	.align		4
.L_19:
        /*005c*/ 	.byte	0x04, 0x10
        /*005e*/ 	.short	(.L_21 - .L_20)
.L_20:
        /*0060*/ 	.word	0x00000080
        /*0064*/ 	.word	0x00000001
        /*0068*/ 	.word	0x00000001


	//----- nvinfo : EIATTR_CBANK_PARAM_SIZE
	.align		4
.L_21:
        /*006c*/ 	.byte	0x03, 0x19
        /*006e*/ 	.short	0x001c


	//----- nvinfo : EIATTR_PARAM_CBANK
	.align		4
        /*0070*/ 	.byte	0x04, 0x0a
        /*0072*/ 	.short	(.L_23 - .L_22)
	.align		4
.L_22:
        /*0074*/ 	.word	index@(.nv.constant0.triton_poi_fused_add_convolution_4)
        /*0078*/ 	.short	0x0210
        /*007a*/ 	.short	0x001c


	//----- nvinfo : EIATTR_SW_WAR
	.align		4
.L_23:
        /*007c*/ 	.byte	0x04, 0x36
        /*007e*/ 	.short	(.L_25 - .L_24)
.L_24:
        /*0080*/ 	.word	0x00000008
.L_25:


//--------------------- .nv.callgraph             --------------------------
	.section	.nv.callgraph,"",@"SHT_CUDA_CALLGRAPH"
	.align	4
	.sectionentsize	8
	.align		4
        /*0000*/ 	.word	0x00000000
	.align		4
        /*0004*/ 	.word	0xffffffff
	.align		4
        /*0008*/ 	.word	0x00000000
	.align		4
        /*000c*/ 	.word	0xfffffffe
	.align		4
        /*0010*/ 	.word	0x00000000
	.align		4
        /*0014*/ 	.word	0xfffffffd
	.align		4
        /*0018*/ 	.word	0x00000000
	.align		4
        /*001c*/ 	.word	0xfffffffc


//--------------------- .text.triton_poi_fused_add_convolution_4 --------------------------
	.section	.text.triton_poi_fused_add_convolution_4,"ax",@progbits
	.align	128
        .global         triton_poi_fused_add_convolution_4
        .type           triton_poi_fused_add_convolution_4,@function
        .size           triton_poi_fused_add_convolution_4,(.L_x_1 - triton_poi_fused_add_convolution_4)
        .other          triton_poi_fused_add_convolution_4,@"STO_CUDA_ENTRY STV_DEFAULT"
triton_poi_fused_add_convolution_4:
.text.triton_poi_fused_add_convolution_4:
[----:B------:R-:W0:Y:S02]  /*0000*/  LDC R1, c[0x0][0x28] ;  /* 0x00000a00ff017b82 */ /* 0x000e240000000800 */
[----:B------:R-:W1:Y:S01]  /*0010*/  S2R R0, SR_TID.X ;  /* 0x0000000000007919 */ /* 0x000e620000002100 */
[----:B------:R-:W2:Y:S01]  /*0020*/  LDC.64 R6, c[0x0][0x220] ;  /* 0x00008800ff067b82 */ /* 0x000ea20000000a00 */
[----:B------:R-:W-:Y:S01]  /*0030*/  ULDC.64 UR4, c[0x0][0x208] ;  /* 0x0000820000047ab9 */ /* 0x000fe20000000a00 */
[----:B------:R-:W3:Y:S06]  /*0040*/  S2R R9, SR_CTAID.X ;  /* 0x0000000000097919 */ /* 0x000eec0000002500 */
[----:B------:R-:W4:Y:S01]  /*0050*/  LDC.64 R4, c[0x0][0x210] ;  /* 0x00008400ff047b82 */ /* 0x000f220000000a00 */
[----:B-1----:R-:W-:-:S02]  /*0060*/  LOP3.LUT R0, R0, 0x7f, RZ, 0xc0, !PT ;  /* 0x0000007f00007812 */ /* 0x002fc400078ec0ff */
[----:B---3--:R-:W-:-:S03]  /*0070*/  SHF.R.S32.HI R2, RZ, 0x18, R9 ;  /* 0x00000018ff027819 */ /* 0x008fc60000011409 */
[----:B------:R-:W-:Y:S01]  /*0080*/  IMAD R9, R9, 0x80, R0 ;  /* 0x0000008009097824 */ /* 0x000fe200078e0200 */
[----:B------:R-:W-:-:S03]  /*0090*/  SGXT R0, R2, 0x1 ;  /* 0x000000010200781a */ /* 0x000fc60000000200 */
[C---:B----4-:R-:W-:Y:S01]  /*00a0*/  IMAD.WIDE R4, R9.reuse, 0x4, R4 ;  /* 0x0000000409047825 */ /* 0x050fe200078e0204 */
[----:B------:R-:W1:Y:S01]  /*00b0*/  LDC.64 R2, c[0x0][0x218] ;  /* 0x00008600ff027b82 */ /* 0x000e620000000a00 */
[----:B------:R-:W-:Y:S02]  /*00c0*/  ISETP.GE.AND P0, PT, R9, 0x100, PT ;  /* 0x000001000900780c */ /* 0x000fe40003f06270 */
[----:B------:R-:W-:-:S04]  /*00d0*/  LEA.HI R0, R0, R9, RZ, 0x2 ;  /* 0x0000000900007211 */ /* 0x000fc800078f10ff */
[--C-:B------:R-:W-:Y:S02]  /*00e0*/  SHF.R.S32.HI R8, RZ, 0x2, R0.reuse ;  /* 0x00000002ff087819 */ /* 0x100fe40000011400 */
[----:B------:R-:W-:-:S04]  /*00f0*/  SHF.R.S32.HI R11, RZ, 0x1f, R0 ;  /* 0x0000001fff0b7819 */ /* 0x000fc80000011400 */
[----:B------:R-:W-:-:S04]  /*0100*/  LEA.HI R11, R11, R8, RZ, 0x4 ;  /* 0x000000080b0b7211 */ /* 0x000fc800078f20ff */
[----:B------:R-:W-:-:S05]  /*0110*/  LOP3.LUT R11, R11, 0xfffffff0, RZ, 0xc0, !PT ;  /* 0xfffffff00b0b7812 */ /* 0x000fca00078ec0ff */
[----:B------:R-:W-:Y:S02]  /*0120*/  IMAD.IADD R11, R8, 0x1, -R11 ;  /* 0x00000001080b7824 */ /* 0x000fe400078e0a0b */
[----:B------:R-:W-:Y:S02]  /*0130*/  IMAD.MOV.U32 R8, RZ, RZ, RZ ;  /* 0x000000ffff087224 */ /* 0x000fe400078e00ff */
[----:B--2---:R-:W-:Y:S01]  /*0140*/  IMAD.WIDE R6, R11, 0x4, R6 ;  /* 0x000000040b067825 */ /* 0x004fe200078e0206 */
[----:B------:R-:W-:Y:S01]  /*0150*/  HFMA2.MMA R11, -RZ, RZ, 0, 0 ;  /* 0x00000000ff0b7435 */ /* 0x000fe200000001ff */
[----:B------:R-:W-:Y:S02]  /*0160*/  MOV R0, RZ ;  /* 0x000000ff00007202 */ /* 0x000fe40000000f00 */
[----:B-1----:R-:W-:Y:S01]  /*0170*/  IMAD.WIDE R2, R9, 0x4, R2 ;  /* 0x0000000409027825 */ /* 0x002fe200078e0202 */
[----:B------:R-:W2:Y:S04]  /*0180*/  @!P0 LDG.E R8, desc[UR4][R4.64] ;  /* 0x0000000404088981 */ /* 0x000ea8000c1e1900 */
[----:B------:R-:W3:Y:S04]  /*0190*/  @!P0 LDG.E R0, desc[UR4][R2.64] ;  /* 0x0000000402008981 */ /* 0x000ee8000c1e1900 */
[----:B------:R-:W2:Y:S02]  /*01a0*/  @!P0 LDG.E.EL R11, desc[UR4][R6.64] ;  /* 0x00000004060b8981 */ /* 0x000ea4000c2e1900 */
[----:B--2---:R-:W-:-:S04]  /*01b0*/  FADD R11, R11, R8 ;  /* 0x000000080b0b7221 */ /* 0x004fc80000000000 */
[----:B---3--:R-:W-:Y:S01]  /*01c0*/  FADD R11, R11, R0 ;  /* 0x000000000b0b7221 */ /* 0x008fe20000000000 */
[----:B------:R-:W-:Y:S06]  /*01d0*/  @P0 EXIT ;  /* 0x000000000000094d */ /* 0x000fec0003800000 */
[----:B------:R-:W-:Y:S01]  /*01e0*/  STG.E desc[UR4][R4.64], R11 ;  /* 0x0000000b04007986 */ /* 0x000fe2000c101904 */
[----:B------:R-:W-:Y:S05]  /*01f0*/  EXIT ;  /* 0x000000000000794d */ /* 0x000fea0003800000 */
.L_x_0:
[----:B------:R-:W-:-:S00]  /*0200*/  BRA `(.L_x_0) ;  /* 0xfffffffc00fc7947 */ /* 0x000fc0000383ffff */
[----:B------:R-:W-:-:S00]  /*0210*/  NOP ;  /* 0x0000000000007918 */ /* 0x000fc00000000000 */
        /* <DEDUP_REMOVED lines=14> */
.L_x_1:


//--------------------- .nv.constant0.triton_poi_fused_add_convolution_4 --------------------------
	.section	.nv.constant0.triton_poi_fused_add_convolution_4,"a",@progbits
	.sectionflags	@""
	.align	4
.nv.constant0.triton_poi_fused_add_convolution_4:
	.zero		556
